//
// Generated by NVIDIA NVVM Compiler
//
// Compiler Build ID: CL-36424714
// Cuda compilation tools, release 13.0, V13.0.88
// Based on NVVM 20.0.0
//

.version 9.0
.target sm_100
.address_size 64

	// .globl	_Z18cuda_convolve_fullPfS_S_10__FloatVecS0_

.visible .entry _Z18cuda_convolve_fullPfS_S_10__FloatVecS0_(
	.param .u64 .ptr .align 1 _Z18cuda_convolve_fullPfS_S_10__FloatVecS0__param_0,
	.param .u64 .ptr .align 1 _Z18cuda_convolve_fullPfS_S_10__FloatVecS0__param_1,
	.param .u64 .ptr .align 1 _Z18cuda_convolve_fullPfS_S_10__FloatVecS0__param_2,
	.param .align 8 .b8 _Z18cuda_convolve_fullPfS_S_10__FloatVecS0__param_3[24],
	.param .align 8 .b8 _Z18cuda_convolve_fullPfS_S_10__FloatVecS0__param_4[24]
)
{
	.reg .pred 	%p<57>;
	.reg .b32 	%r<41>;
	.reg .b32 	%f<101>;
	.reg .b64 	%rd<77>;

	ld.param.u64 	%rd3, [_Z18cuda_convolve_fullPfS_S_10__FloatVecS0__param_3+8];
	ld.param.u64 	%rd4, [_Z18cuda_convolve_fullPfS_S_10__FloatVecS0__param_4+8];
	ld.param.u64 	%rd25, [_Z18cuda_convolve_fullPfS_S_10__FloatVecS0__param_0];
	ld.param.u64 	%rd26, [_Z18cuda_convolve_fullPfS_S_10__FloatVecS0__param_1];
	ld.param.u64 	%rd27, [_Z18cuda_convolve_fullPfS_S_10__FloatVecS0__param_2];
	cvta.to.global.u64 	%rd1, %rd25;
	cvta.to.global.u64 	%rd2, %rd26;
	cvta.to.global.u64 	%rd28, %rd27;
	mov.u32 	%r10, %ntid.x;
	mov.u32 	%r11, %ctaid.x;
	mov.u32 	%r12, %tid.x;
	mad.lo.s32 	%r1, %r10, %r11, %r12;
	cvt.s64.s32 	%rd29, %r1;
	mul.wide.s32 	%rd30, %r1, 4;
	add.s64 	%rd5, %rd28, %rd30;
	mov.b32 	%r13, 0;
	st.global.u32 	[%rd5], %r13;
	add.s64 	%rd31, %rd3, %rd4;
	add.s64 	%rd32, %rd31, -1;
	setp.le.s64 	%p1, %rd32, %rd29;
	setp.lt.s64 	%p2, %rd4, 1;
	or.pred  	%p3, %p1, %p2;
	@%p3 bra 	$L__BB0_42;
	and.b64  	%rd6, %rd4, 7;
	setp.lt.u64 	%p4, %rd4, 8;
	mov.b64 	%rd75, 0;
	mov.f32 	%f91, 0f00000000;
	@%p4 bra 	$L__BB0_20;
	and.b64  	%rd35, %rd4, 9223372036854775800;
	neg.s64 	%rd7, %rd35;
	add.s32 	%r40, %r1, -3;
	mov.b64 	%rd73, 0;
	mov.f32 	%f91, 0f00000000;
	mov.b32 	%r39, 3;
	mov.u64 	%rd72, %rd2;
$L__BB0_3:
	.pragma "nounroll";
	add.s32 	%r5, %r39, -3;
	ld.global.f32 	%f2, [%rd72];
	add.s32 	%r15, %r40, 3;
	cvt.s64.s32 	%rd36, %r15;
	setp.le.s64 	%p5, %rd3, %rd36;
	setp.lt.s32 	%p6, %r1, %r5;
	or.pred  	%p7, %p6, %p5;
	mul.wide.s32 	%rd37, %r15, 4;
	add.s64 	%rd10, %rd1, %rd37;
	mov.f32 	%f83, 0f00000000;
	@%p7 bra 	$L__BB0_5;
	ld.global.f32 	%f83, [%rd10];
$L__BB0_5:
	fma.rn.f32 	%f5, %f2, %f83, %f91;
	st.global.f32 	[%rd5], %f5;
	shl.b64 	%rd38, %rd73, 2;
	and.b64  	%rd39, %rd38, 17179869152;
	add.s64 	%rd11, %rd2, %rd39;
	ld.global.f32 	%f6, [%rd11+4];
	add.s32 	%r16, %r40, 2;
	cvt.s64.s32 	%rd40, %r16;
	setp.le.s64 	%p8, %rd3, %rd40;
	setp.le.s32 	%p9, %r1, %r5;
	or.pred  	%p10, %p9, %p8;
	mov.f32 	%f84, 0f00000000;
	@%p10 bra 	$L__BB0_7;
	ld.global.f32 	%f84, [%rd10+-4];
$L__BB0_7:
	fma.rn.f32 	%f9, %f6, %f84, %f5;
	st.global.f32 	[%rd5], %f9;
	add.s32 	%r17, %r39, -1;
	ld.global.f32 	%f10, [%rd11+8];
	add.s32 	%r18, %r40, 1;
	cvt.s64.s32 	%rd41, %r18;
	setp.le.s64 	%p11, %rd3, %rd41;
	setp.lt.s32 	%p12, %r1, %r17;
	or.pred  	%p13, %p12, %p11;
	mov.f32 	%f85, 0f00000000;
	@%p13 bra 	$L__BB0_9;
	ld.global.f32 	%f85, [%rd10+-8];
$L__BB0_9:
	fma.rn.f32 	%f13, %f10, %f85, %f9;
	st.global.f32 	[%rd5], %f13;
	ld.global.f32 	%f14, [%rd11+12];
	cvt.s64.s32 	%rd42, %r40;
	setp.le.s64 	%p14, %rd3, %rd42;
	setp.lt.s32 	%p15, %r1, %r39;
	or.pred  	%p16, %p15, %p14;
	mov.f32 	%f86, 0f00000000;
	@%p16 bra 	$L__BB0_11;
	ld.global.f32 	%f86, [%rd10+-12];
$L__BB0_11:
	fma.rn.f32 	%f17, %f14, %f86, %f13;
	st.global.f32 	[%rd5], %f17;
	add.s32 	%r19, %r39, 1;
	ld.global.f32 	%f18, [%rd11+16];
	add.s32 	%r20, %r40, -1;
	cvt.s64.s32 	%rd43, %r20;
	setp.le.s64 	%p17, %rd3, %rd43;
	setp.lt.s32 	%p18, %r1, %r19;
	or.pred  	%p19, %p18, %p17;
	mov.f32 	%f87, 0f00000000;
	@%p19 bra 	$L__BB0_13;
	ld.global.f32 	%f87, [%rd10+-16];
$L__BB0_13:
	fma.rn.f32 	%f21, %f18, %f87, %f17;
	st.global.f32 	[%rd5], %f21;
	add.s32 	%r21, %r39, 2;
	ld.global.f32 	%f22, [%rd11+20];
	add.s32 	%r22, %r40, -2;
	cvt.s64.s32 	%rd44, %r22;
	setp.le.s64 	%p20, %rd3, %rd44;
	setp.lt.s32 	%p21, %r1, %r21;
	or.pred  	%p22, %p21, %p20;
	mov.f32 	%f88, 0f00000000;
	@%p22 bra 	$L__BB0_15;
	ld.global.f32 	%f88, [%rd10+-20];
$L__BB0_15:
	fma.rn.f32 	%f25, %f22, %f88, %f21;
	st.global.f32 	[%rd5], %f25;
	add.s32 	%r23, %r39, 3;
	ld.global.f32 	%f26, [%rd11+24];
	add.s32 	%r24, %r40, -3;
	cvt.s64.s32 	%rd45, %r24;
	setp.le.s64 	%p23, %rd3, %rd45;
	setp.lt.s32 	%p24, %r1, %r23;
	or.pred  	%p25, %p24, %p23;
	mov.f32 	%f89, 0f00000000;
	@%p25 bra 	$L__BB0_17;
	ld.global.f32 	%f89, [%rd10+-24];
$L__BB0_17:
	fma.rn.f32 	%f29, %f26, %f89, %f25;
	st.global.f32 	[%rd5], %f29;
	ld.global.f32 	%f30, [%rd11+28];
	add.s32 	%r25, %r40, -4;
	cvt.s64.s32 	%rd46, %r25;
	setp.le.s64 	%p26, %rd3, %rd46;
	add.s32 	%r26, %r39, 4;
	setp.lt.s32 	%p27, %r1, %r26;
	or.pred  	%p28, %p27, %p26;
	mov.f32 	%f90, 0f00000000;
	@%p28 bra 	$L__BB0_19;
	ld.global.f32 	%f90, [%rd10+-28];
$L__BB0_19:
	and.b64  	%rd75, %rd4, 9223372036854775800;
	fma.rn.f32 	%f91, %f30, %f90, %f29;
	st.global.f32 	[%rd5], %f91;
	add.s64 	%rd73, %rd73, 8;
	add.s64 	%rd47, %rd7, %rd73;
	add.s32 	%r40, %r40, -8;
	add.s32 	%r39, %r39, 8;
	add.s64 	%rd72, %rd72, 32;
	setp.ne.s64 	%p29, %rd47, 0;
	@%p29 bra 	$L__BB0_3;
$L__BB0_20:
	setp.eq.s64 	%p30, %rd6, 0;
	@%p30 bra 	$L__BB0_42;
	and.b64  	%rd16, %rd4, 3;
	setp.lt.u64 	%p31, %rd6, 4;
	@%p31 bra 	$L__BB0_31;
	cvt.u32.u64 	%r8, %rd75;
	shl.b64 	%rd48, %rd75, 2;
	add.s64 	%rd49, %rd2, %rd48;
	ld.global.f32 	%f35, [%rd49];
	sub.s32 	%r27, %r1, %r8;
	cvt.s64.s32 	%rd50, %r27;
	setp.le.s64 	%p32, %rd3, %rd50;
	setp.lt.s32 	%p33, %r1, %r8;
	or.pred  	%p34, %p33, %p32;
	mul.wide.s32 	%rd51, %r27, 4;
	add.s64 	%rd17, %rd1, %rd51;
	mov.f32 	%f92, 0f00000000;
	@%p34 bra 	$L__BB0_24;
	ld.global.f32 	%f92, [%rd17];
$L__BB0_24:
	fma.rn.f32 	%f38, %f35, %f92, %f91;
	st.global.f32 	[%rd5], %f38;
	not.b32 	%r28, %r8;
	and.b64  	%rd53, %rd48, 17179869180;
	add.s64 	%rd18, %rd2, %rd53;
	ld.global.f32 	%f39, [%rd18+4];
	add.s32 	%r29, %r1, %r28;
	cvt.s64.s32 	%rd54, %r29;
	setp.le.s64 	%p35, %rd3, %rd54;
	setp.le.s32 	%p36, %r1, %r8;
	or.pred  	%p37, %p36, %p35;
	mov.f32 	%f93, 0f00000000;
	@%p37 bra 	$L__BB0_26;
	ld.global.f32 	%f93, [%rd17+-4];
$L__BB0_26:
	fma.rn.f32 	%f42, %f39, %f93, %f38;
	st.global.f32 	[%rd5], %f42;
	add.s32 	%r30, %r8, 2;
	ld.global.f32 	%f43, [%rd18+8];
	sub.s32 	%r31, %r1, %r30;
	cvt.s64.s32 	%rd55, %r31;
	setp.le.s64 	%p38, %rd3, %rd55;
	setp.lt.s32 	%p39, %r1, %r30;
	or.pred  	%p40, %p39, %p38;
	mov.f32 	%f94, 0f00000000;
	@%p40 bra 	$L__BB0_28;
	ld.global.f32 	%f94, [%rd17+-8];
$L__BB0_28:
	fma.rn.f32 	%f46, %f43, %f94, %f42;
	st.global.f32 	[%rd5], %f46;
	add.s32 	%r32, %r8, 3;
	ld.global.f32 	%f47, [%rd18+12];
	sub.s32 	%r33, %r1, %r32;
	cvt.s64.s32 	%rd56, %r33;
	setp.le.s64 	%p41, %rd3, %rd56;
	setp.lt.s32 	%p42, %r1, %r32;
	or.pred  	%p43, %p42, %p41;
	mov.f32 	%f95, 0f00000000;
	@%p43 bra 	$L__BB0_30;
	ld.global.f32 	%f95, [%rd17+-12];
$L__BB0_30:
	fma.rn.f32 	%f91, %f47, %f95, %f46;
	st.global.f32 	[%rd5], %f91;
	add.s64 	%rd57, %rd75, 4;
	and.b64  	%rd75, %rd57, 4294967295;
$L__BB0_31:
	setp.eq.s64 	%p44, %rd16, 0;
	@%p44 bra 	$L__BB0_42;
	setp.eq.s64 	%p45, %rd16, 1;
	@%p45 bra 	$L__BB0_38;
	cvt.u32.u64 	%r9, %rd75;
	shl.b64 	%rd58, %rd75, 2;
	add.s64 	%rd59, %rd2, %rd58;
	ld.global.f32 	%f52, [%rd59];
	sub.s32 	%r34, %r1, %r9;
	cvt.s64.s32 	%rd60, %r34;
	setp.le.s64 	%p46, %rd3, %rd60;
	setp.lt.s32 	%p47, %r1, %r9;
	or.pred  	%p48, %p47, %p46;
	mul.wide.s32 	%rd61, %r34, 4;
	add.s64 	%rd21, %rd1, %rd61;
	mov.f32 	%f97, 0f00000000;
	@%p48 bra 	$L__BB0_35;
	ld.global.f32 	%f97, [%rd21];
$L__BB0_35:
	fma.rn.f32 	%f55, %f52, %f97, %f91;
	st.global.f32 	[%rd5], %f55;
	not.b32 	%r35, %r9;
	and.b64  	%rd63, %rd58, 17179869180;
	add.s64 	%rd64, %rd2, %rd63;
	ld.global.f32 	%f56, [%rd64+4];
	add.s32 	%r36, %r1, %r35;
	cvt.s64.s32 	%rd65, %r36;
	setp.le.s64 	%p49, %rd3, %rd65;
	setp.le.s32 	%p50, %r1, %r9;
	or.pred  	%p51, %p50, %p49;
	mov.f32 	%f98, 0f00000000;
	@%p51 bra 	$L__BB0_37;
	ld.global.f32 	%f98, [%rd21+-4];
$L__BB0_37:
	fma.rn.f32 	%f91, %f56, %f98, %f55;
	st.global.f32 	[%rd5], %f91;
	add.s64 	%rd66, %rd75, 2;
	and.b64  	%rd75, %rd66, 4294967295;
$L__BB0_38:
	and.b64  	%rd67, %rd4, 1;
	setp.eq.b64 	%p52, %rd67, 1;
	not.pred 	%p53, %p52;
	@%p53 bra 	$L__BB0_42;
	cvt.u32.u64 	%r37, %rd75;
	shl.b64 	%rd68, %rd75, 2;
	add.s64 	%rd69, %rd2, %rd68;
	ld.global.f32 	%f61, [%rd69];
	sub.s32 	%r38, %r1, %r37;
	cvt.s64.s32 	%rd24, %r38;
	setp.le.s64 	%p54, %rd3, %rd24;
	setp.lt.s32 	%p55, %r1, %r37;
	or.pred  	%p56, %p55, %p54;
	mov.f32 	%f100, 0f00000000;
	@%p56 bra 	$L__BB0_41;
	shl.b64 	%rd70, %rd24, 2;
	add.s64 	%rd71, %rd1, %rd70;
	ld.global.f32 	%f100, [%rd71];
$L__BB0_41:
	fma.rn.f32 	%f81, %f61, %f100, %f91;
	st.global.f32 	[%rd5], %f81;
$L__BB0_42:
	ret;

}


// ===== COMPILED SASS (sm_100) =====

	.target	sm_100

	.elftype	@"ET_EXEC"


//--------------------- .note.nv.tkinfo           --------------------------
	.section	.note.nv.tkinfo,"",@"SHT_NOTE"
	.sectionflags	@"SHF_NOTE_NV_TKINFO"
	.tkinfo
        /*0018*/ 	.word	0x00000002
        /*0030*/ 	.string	""
        /*0030*/ 	.string	"ptxas"
        /*0030*/ 	.string	"Cuda compilation tools, release 13.0, V13.0.88"
        /*0030*/ 	.string	"Build cuda_13.0.r13.0/compiler.36424714_0"
        /*0030*/ 	.string	"-arch sm_100 -m 64 "



//--------------------- .note.nv.cuinfo           --------------------------
	.section	.note.nv.cuinfo,"",@"SHT_NOTE"
	.sectionflags	@"SHF_NOTE_NV_CUINFO"
        /*0018*/ 	.short	0x0002
        /*001a*/ 	.short	0x0064
        /*001c*/ 	.short	0x0082
	.zero		2


//--------------------- .nv.info                  --------------------------
	.section	.nv.info,"",@"SHT_CUDA_INFO"
	.align	4


	//----- nvinfo : EIATTR_REGCOUNT
	.align		4
        /*0000*/ 	.byte	0x04, 0x2f
        /*0002*/ 	.short	(.L_1 - .L_0)
	.align		4
.L_0:
        /*0004*/ 	.word	index@(_Z18cuda_convolve_fullPfS_S_10__FloatVecS0_)
        /*0008*/ 	.word	0x00000016


	//----- nvinfo : EIATTR_FRAME_SIZE
	.align		4
.L_1:
        /*000c*/ 	.byte	0x04, 0x11
        /*000e*/ 	.short	(.L_3 - .L_2)
	.align		4
.L_2:
        /*0010*/ 	.word	index@(_Z18cuda_convolve_fullPfS_S_10__FloatVecS0_)
        /*0014*/ 	.word	0x00000000


	//----- nvinfo : EIATTR_MIN_STACK_SIZE
	.align		4
.L_3:
        /*0018*/ 	.byte	0x04, 0x12
        /*001a*/ 	.short	(.L_5 - .L_4)
	.align		4
.L_4:
        /*001c*/ 	.word	index@(_Z18cuda_convolve_fullPfS_S_10__FloatVecS0_)
        /*0020*/ 	.word	0x00000000
.L_5:


//--------------------- .nv.compat                --------------------------
	.section	.nv.compat,"",@"SHT_CUDA_COMPAT_INFO"
	.align	4
        /*0000*/ 	.byte	0x02, 0x09, 0x00, 0x00, 0x02, 0x02, 0x01, 0x00, 0x02, 0x05, 0x05, 0x00, 0x03, 0x07, 0x01, 0x01
        /*0010*/ 	.byte	0x02, 0x03, 0x00, 0x00, 0x02, 0x06, 0x01, 0x00, 0x04, 0x0b, 0x08, 0x00, 0x09, 0x00, 0x00, 0x00
        /*0020*/ 	.byte	0x00, 0x00, 0x00, 0x00


//--------------------- .nv.info._Z18cuda_convolve_fullPfS_S_10__FloatVecS0_ --------------------------
	.section	.nv.info._Z18cuda_convolve_fullPfS_S_10__FloatVecS0_,"",@"SHT_CUDA_INFO"
	.sectionflags	@""
	.align	4


	//----- nvinfo : EIATTR_CUDA_API_VERSION
	.align		4
        /*0000*/ 	.byte	0x04, 0x37
        /*0002*/ 	.short	(.L_7 - .L_6)
.L_6:
        /*0004*/ 	.word	0x00000082


	//----- nvinfo : EIATTR_KPARAM_INFO
	.align		4
.L_7:
        /*0008*/ 	.byte	0x04, 0x17
        /*000a*/ 	.short	(.L_9 - .L_8)
.L_8:
        /*000c*/ 	.word	0x00000000
        /*0010*/ 	.short	0x0004
        /*0012*/ 	.short	0x0030
        /*0014*/ 	.byte	0x00, 0xf0, 0x61, 0x00


	//----- nvinfo : EIATTR_KPARAM_INFO
	.align		4
.L_9:
        /*0018*/ 	.byte	0x04, 0x17
        /*001a*/ 	.short	(.L_11 - .L_10)
.L_10:
        /*001c*/ 	.word	0x00000000
        /*0020*/ 	.short	0x0003
        /*0022*/ 	.short	0x0018
        /*0024*/ 	.byte	0x00, 0xf0, 0x61, 0x00


	//----- nvinfo : EIATTR_KPARAM_INFO
	.align		4
.L_11:
        /*0028*/ 	.byte	0x04, 0x17
        /*002a*/ 	.short	(.L_13 - .L_12)
.L_12:
        /*002c*/ 	.word	0x00000000
        /*0030*/ 	.short	0x0002
        /*0032*/ 	.short	0x0010
        /*0034*/ 	.byte	0x00, 0xf5, 0x21, 0x00


	//----- nvinfo : EIATTR_KPARAM_INFO
	.align		4
.L_13:
        /*0038*/ 	.byte	0x04, 0x17
        /*003a*/ 	.short	(.L_15 - .L_14)
.L_14:
        /*003c*/ 	.word	0x00000000
        /*0040*/ 	.short	0x0001
        /*0042*/ 	.short	0x0008
        /*0044*/ 	.byte	0x00, 0xf5, 0x21, 0x00


	//----- nvinfo : EIATTR_KPARAM_INFO
	.align		4
.L_15:
        /*0048*/ 	.byte	0x04, 0x17
        /*004a*/ 	.short	(.L_17 - .L_16)
.L_16:
        /*004c*/ 	.word	0x00000000
        /*0050*/ 	.short	0x0000
        /*0052*/ 	.short	0x0000
        /*0054*/ 	.byte	0x00, 0xf5, 0x21, 0x00


	//----- nvinfo : EIATTR_SPARSE_MMA_MASK
	.align		4
.L_17:
        /*0058*/ 	.byte	0x03, 0x50
        /*005a*/ 	.short	0x0000


	//----- nvinfo : EIATTR_MAXREG_COUNT
	.align		4
        /*005c*/ 	.byte	0x03, 0x1b
        /*005e*/ 	.short	0x00ff


	//----- nvinfo : EIATTR_MERCURY_ISA_VERSION
	.align		4
        /*0060*/ 	.byte	0x03, 0x5f
        /*0062*/ 	.short	0x0101


	//----- nvinfo : EIATTR_VRC_CTA_INIT_COUNT
	.align		4
        /*0064*/ 	.byte	0x02, 0x4a
	.zero		1
	.zero		1


	//----- nvinfo : EIATTR_EXIT_INSTR_OFFSETS
	.align		4
        /*0068*/ 	.byte	0x04, 0x1c
        /*006a*/ 	.short	(.L_19 - .L_18)


	//   ....[0]....
.L_18:
        /*006c*/ 	.word	0x00000150


	//   ....[1]....
        /*0070*/ 	.word	0x00000980


	//   ....[2]....
        /*0074*/ 	.word	0x00000d80


	//   ....[3]....
        /*0078*/ 	.word	0x00001010


	//   ....[4]....
        /*007c*/ 	.word	0x00001120


	//----- nvinfo : EIATTR_CBANK_PARAM_SIZE
	.align		4
.L_19:
        /*0080*/ 	.byte	0x03, 0x19
        /*0082*/ 	.short	0x0048


	//----- nvinfo : EIATTR_PARAM_CBANK
	.align		4
        /*0084*/ 	.byte	0x04, 0x0a
        /*0086*/ 	.short	(.L_21 - .L_20)
	.align		4
.L_20:
        /*0088*/ 	.word	index@(.nv.constant0._Z18cuda_convolve_fullPfS_S_10__FloatVecS0_)
        /*008c*/ 	.short	0x0380
        /*008e*/ 	.short	0x0048


	//----- nvinfo : EIATTR_SW_WAR
	.align		4
.L_21:
        /*0090*/ 	.byte	0x04, 0x36
        /*0092*/ 	.short	(.L_23 - .L_22)
.L_22:
        /*0094*/ 	.word	0x00000008
.L_23:


//--------------------- .nv.callgraph             --------------------------
	.section	.nv.callgraph,"",@"SHT_CUDA_CALLGRAPH"
	.align	4
	.sectionentsize	8
	.align		4
        /*0000*/ 	.word	0x00000000
	.align		4
        /*0004*/ 	.word	0xffffffff
	.align		4
        /*0008*/ 	.word	0x00000000
	.align		4
        /*000c*/ 	.word	0xfffffffe
	.align		4
        /*0010*/ 	.word	0x00000000
	.align		4
        /*0014*/ 	.word	0xfffffffd
	.align		4
        /*0018*/ 	.word	0x00000000
	.align		4
        /*001c*/ 	.word	0xfffffffc


//--------------------- .text._Z18cuda_convolve_fullPfS_S_10__FloatVecS0_ --------------------------
	.section	.text._Z18cuda_convolve_fullPfS_S_10__FloatVecS0_,"ax",@progbits
	.align	128
        .global         _Z18cuda_convolve_fullPfS_S_10__FloatVecS0_
        .type           _Z18cuda_convolve_fullPfS_S_10__FloatVecS0_,@function
        .size           _Z18cuda_convolve_fullPfS_S_10__FloatVecS0_,(.L_x_5 - _Z18cuda_convolve_fullPfS_S_10__FloatVecS0_)
        .other          _Z18cuda_convolve_fullPfS_S_10__FloatVecS0_,@"STO_CUDA_ENTRY STV_DEFAULT"
_Z18cuda_convolve_fullPfS_S_10__FloatVecS0_:
.text._Z18cuda_convolve_fullPfS_S_10__FloatVecS0_:
[----:B------:R-:W-:Y:S01]  /*0000*/  LDC R1, c[0x0][0x37c] ;  /* 0x0000df00ff017b82 */ /* 0x000fe20000000800 */
[----:B------:R-:W0:Y:S07]  /*0010*/  S2R R0, SR_CTAID.X ;  /* 0x0000000000007919 */ /* 0x000e2e0000002500 */
[----:B------:R-:W1:Y:S01]  /*0020*/  LDC.64 R12, c[0x0][0x3b8] ;  /* 0x0000ee00ff0c7b82 */ /* 0x000e620000000a00 */
[----:B------:R-:W2:Y:S01]  /*0030*/  LDCU.64 UR8, c[0x0][0x3a0] ;  /* 0x00007400ff0877ac */ /* 0x000ea20008000a00 */
[----:B------:R-:W0:Y:S01]  /*0040*/  S2R R5, SR_TID.X ;  /* 0x0000000000057919 */ /* 0x000e220000002100 */
[----:B------:R-:W0:Y:S05]  /*0050*/  LDCU UR4, c[0x0][0x360] ;  /* 0x00006c00ff0477ac */ /* 0x000e2a0008000800 */
[----:B------:R-:W3:Y:S01]  /*0060*/  LDC.64 R2, c[0x0][0x390] ;  /* 0x0000e400ff027b82 */ /* 0x000ee20000000a00 */
[----:B------:R-:W4:Y:S01]  /*0070*/  LDCU.64 UR12, c[0x0][0x358] ;  /* 0x00006b00ff0c77ac */ /* 0x000f220008000a00 */
[----:B--2---:R-:W-:Y:S01]  /*0080*/  IMAD.U32 R4, RZ, RZ, UR9 ;  /* 0x00000009ff047e24 */ /* 0x004fe2000f8e00ff */
[----:B-1----:R-:W-:-:S02]  /*0090*/  IADD3 R6, P0, PT, R12, UR8, RZ ;  /* 0x000000080c067c10 */ /* 0x002fc4000ff1e0ff */
[----:B------:R-:W-:-:S04]  /*00a0*/  ISETP.GE.U32.AND P1, PT, R12, 0x1, PT ;  /* 0x000000010c00780c */ /* 0x000fc80003f26070 */
[----:B------:R-:W-:Y:S01]  /*00b0*/  ISETP.GE.AND.EX P1, PT, R13, RZ, PT, P1 ;  /* 0x000000ff0d00720c */ /* 0x000fe20003f26310 */
[----:B0-----:R-:W-:Y:S01]  /*00c0*/  IMAD R0, R0, UR4, R5 ;  /* 0x0000000400007c24 */ /* 0x001fe2000f8e0205 */
[----:B------:R-:W-:Y:S01]  /*00d0*/  IADD3 R5, P2, PT, R6, -0x1, RZ ;  /* 0xffffffff06057810 */ /* 0x000fe20007f5e0ff */
[----:B------:R-:W-:Y:S02]  /*00e0*/  IMAD.X R6, R4, 0x1, R13, P0 ;  /* 0x0000000104067824 */ /* 0x000fe400000e060d */
[----:B---3--:R-:W-:Y:S01]  /*00f0*/  IMAD.WIDE R2, R0, 0x4, R2 ;  /* 0x0000000400027825 */ /* 0x008fe200078e0202 */
[----:B------:R-:W-:Y:S02]  /*0100*/  ISETP.LE.U32.AND P0, PT, R5, R0, PT ;  /* 0x000000000500720c */ /* 0x000fe40003f03070 */
[----:B------:R-:W-:Y:S02]  /*0110*/  SHF.R.S32.HI R5, RZ, 0x1f, R0 ;  /* 0x0000001fff057819 */ /* 0x000fe40000011400 */
[----:B------:R-:W-:Y:S01]  /*0120*/  IADD3.X R6, PT, PT, R6, -0x1, RZ, P2, !PT ;  /* 0xffffffff06067810 */ /* 0x000fe200017fe4ff */
[----:B----4-:R0:W-:Y:S03]  /*0130*/  STG.E desc[UR12][R2.64], RZ ;  /* 0x000000ff02007986 */ /* 0x0101e6000c10190c */
[----:B------:R-:W-:-:S13]  /*0140*/  ISETP.LE.OR.EX P0, PT, R6, R5, !P1, P0 ;  /* 0x000000050600720c */ /* 0x000fda0004f03700 */
[----:B0-----:R-:W-:Y:S05]  /*0150*/  @P0 EXIT ;  /* 0x000000000000094d */ /* 0x001fea0003800000 */
[C---:B------:R-:W-:Y:S01]  /*0160*/  ISETP.GE.U32.AND P0, PT, R12.reuse, 0x8, PT ;  /* 0x000000080c00780c */ /* 0x040fe20003f06070 */
[----:B------:R-:W-:Y:S01]  /*0170*/  IMAD.MOV.U32 R7, RZ, RZ, RZ ;  /* 0x000000ffff077224 */ /* 0x000fe200078e00ff */
[----:B------:R-:W-:Y:S01]  /*0180*/  LOP3.LUT R17, R12, 0x7, RZ, 0xc0, !PT ;  /* 0x000000070c117812 */ /* 0x000fe200078ec0ff */
[----:B------:R-:W-:Y:S01]  /*0190*/  IMAD.MOV.U32 R14, RZ, RZ, RZ ;  /* 0x000000ffff0e7224 */ /* 0x000fe200078e00ff */
[----:B------:R-:W-:Y:S01]  /*01a0*/  ISETP.GE.U32.AND.EX P0, PT, R13, RZ, PT, P0 ;  /* 0x000000ff0d00720c */ /* 0x000fe20003f06100 */
[----:B------:R-:W-:-:S12]  /*01b0*/  IMAD.MOV.U32 R5, RZ, RZ, RZ ;  /* 0x000000ffff057224 */ /* 0x000fd800078e00ff */
[----:B------:R-:W-:Y:S05]  /*01c0*/  @!P0 BRA `(.L_x_0) ;  /* 0x0000000400e48947 */ /* 0x000fea0003800000 */
[----:B------:R-:W0:Y:S01]  /*01d0*/  LDC.64 R6, c[0x0][0x380] ;  /* 0x0000e000ff067b82 */ /* 0x000e220000000a00 */
[----:B------:R-:W-:Y:S01]  /*01e0*/  LOP3.LUT R12, R12, 0xfffffff8, RZ, 0xc0, !PT ;  /* 0xfffffff80c0c7812 */ /* 0x000fe200078ec0ff */
[----:B------:R-:W-:Y:S01]  /*01f0*/  VIADD R14, R0, 0xfffffffd ;  /* 0xfffffffd000e7836 */ /* 0x000fe20000000000 */
[----:B------:R-:W-:Y:S01]  /*0200*/  LOP3.LUT R13, R13, 0x7fffffff, RZ, 0xc0, !PT ;  /* 0x7fffffff0d0d7812 */ /* 0x000fe200078ec0ff */
[----:B------:R-:W-:Y:S01]  /*0210*/  IMAD.MOV.U32 R5, RZ, RZ, RZ ;  /* 0x000000ffff057224 */ /* 0x000fe200078e00ff */
[----:B------:R-:W1:Y:S01]  /*0220*/  LDCU.64 UR14, c[0x0][0x388] ;  /* 0x00007100ff0e77ac */ /* 0x000e620008000a00 */
[----:B------:R-:W2:Y:S01]  /*0230*/  LDCU.64 UR16, c[0x0][0x388] ;  /* 0x00007100ff1077ac */ /* 0x000ea20008000a00 */
[----:B------:R-:W3:Y:S01]  /*0240*/  LDCU.64 UR8, c[0x0][0x3a0] ;  /* 0x00007400ff0877ac */ /* 0x000ee20008000a00 */
[----:B------:R-:W-:Y:S01]  /*0250*/  UMOV UR4, URZ ;  /* 0x000000ff00047c82 */ /* 0x000fe20008000000 */
[----:B------:R-:W-:Y:S01]  /*0260*/  UMOV UR5, URZ ;  /* 0x000000ff00057c82 */ /* 0x000fe20008000000 */
[----:B------:R-:W-:-:S05]  /*0270*/  UMOV UR10, 0x3 ;  /* 0x00000003000a7882 */ /* 0x000fca0000000000 */
.L_x_1:
[----:B------:R-:W-:Y:S01]  /*0280*/  VIADD R9, R14, 0x3 ;  /* 0x000000030e097836 */ /* 0x000fe20000000000 */
[----:B------:R-:W-:Y:S01]  /*0290*/  UIADD3 UR11, UPT, UPT, UR10, -0x3, URZ ;  /* 0xfffffffd0a0b7890 */ /* 0x000fe2000fffe0ff */
[----:B---3--:R-:W-:Y:S02]  /*02a0*/  IMAD.U32 R4, RZ, RZ, UR9 ;  /* 0x00000009ff047e24 */ /* 0x008fe4000f8e00ff */
[----:B----4-:R-:W-:Y:S01]  /*02b0*/  IMAD.MOV.U32 R16, RZ, RZ, RZ ;  /* 0x000000ffff107224 */ /* 0x010fe200078e00ff */
[C---:B------:R-:W-:Y:S01]  /*02c0*/  ISETP.GE.U32.AND P0, PT, R9.reuse, UR8, PT ;  /* 0x0000000809007c0c */ /* 0x040fe2000bf06070 */
[----:B-1----:R-:W-:Y:S01]  /*02d0*/  IMAD.U32 R10, RZ, RZ, UR14 ;  /* 0x0000000eff0a7e24 */ /* 0x002fe2000f8e00ff */
[----:B------:R-:W-:Y:S01]  /*02e0*/  SHF.R.S32.HI R11, RZ, 0x1f, R9 ;  /* 0x0000001fff0b7819 */ /* 0x000fe20000011409 */
[----:B0-----:R-:W-:-:S03]  /*02f0*/  IMAD.WIDE R8, R9, 0x4, R6 ;  /* 0x0000000409087825 */ /* 0x001fc600078e0206 */
[----:B------:R-:W-:Y:S01]  /*0300*/  ISETP.GE.AND.EX P0, PT, R11, R4, PT, P0 ;  /* 0x000000040b00720c */ /* 0x000fe20003f06300 */
[----:B------:R-:W-:-:S03]  /*0310*/  IMAD.U32 R11, RZ, RZ, UR15 ;  /* 0x0000000fff0b7e24 */ /* 0x000fc6000f8e00ff */
[----:B------:R-:W-:Y:S02]  /*0320*/  ISETP.LT.OR P0, PT, R0, UR11, P0 ;  /* 0x0000000b00007c0c */ /* 0x000fe40008701670 */
[----:B------:R0:W3:Y:S11]  /*0330*/  LDG.E R18, desc[UR12][R10.64] ;  /* 0x0000000c0a127981 */ /* 0x0000f6000c1e1900 */
[----:B------:R-:W3:Y:S01]  /*0340*/  @!P0 LDG.E R16, desc[UR12][R8.64] ;  /* 0x0000000c08108981 */ /* 0x000ee2000c1e1900 */
[----:B------:R-:W-:Y:S01]  /*0350*/  VIADD R15, R14, 0x2 ;  /* 0x000000020e0f7836 */ /* 0x000fe20000000000 */
[----:B------:R-:W-:-:S02]  /*0360*/  USHF.L.U32 UR6, UR4, 0x2, URZ ;  /* 0x0000000204067899 */ /* 0x000fc400080006ff */
[----:B------:R-:W-:Y:S02]  /*0370*/  USHF.L.U64.HI UR7, UR4, 0x2, UR5 ;  /* 0x0000000204077899 */ /* 0x000fe40008010205 */
[----:B------:R-:W-:Y:S01]  /*0380*/  ISETP.GE.U32.AND P0, PT, R15, UR8, PT ;  /* 0x000000080f007c0c */ /* 0x000fe2000bf06070 */
[----:B------:R-:W-:Y:S01]  /*0390*/  ULOP3.LUT UR6, UR6, 0xffffffe0, URZ, 0xc0, !UPT ;  /* 0xffffffe006067892 */ /* 0x000fe2000f8ec0ff */
[----:B------:R-:W-:Y:S01]  /*03a0*/  SHF.R.S32.HI R15, RZ, 0x1f, R15 ;  /* 0x0000001fff0f7819 */ /* 0x000fe2000001140f */
[----:B------:R-:W-:Y:S02]  /*03b0*/  ULOP3.LUT UR7, UR7, 0x3, URZ, 0xc0, !UPT ;  /* 0x0000000307077892 */ /* 0x000fe4000f8ec0ff */
[----:B--2---:R-:W-:Y:S01]  /*03c0*/  UIADD3 UR6, UP0, UPT, UR6, UR16, URZ ;  /* 0x0000001006067290 */ /* 0x004fe2000ff1e0ff */
[----:B------:R-:W-:-:S03]  /*03d0*/  ISETP.GE.AND.EX P0, PT, R15, R4, PT, P0 ;  /* 0x000000040f00720c */ /* 0x000fc60003f06300 */
[----:B------:R-:W-:Y:S01]  /*03e0*/  UIADD3.X UR7, UPT, UPT, UR7, UR17, URZ, UP0, !UPT ;  /* 0x0000001107077290 */ /* 0x000fe200087fe4ff */
[----:B------:R-:W-:Y:S01]  /*03f0*/  ISETP.LE.OR P0, PT, R0, UR11, P0 ;  /* 0x0000000b00007c0c */ /* 0x000fe20008703670 */
[----:B0-----:R-:W-:-:S04]  /*0400*/  IMAD.U32 R10, RZ, RZ, UR6 ;  /* 0x00000006ff0a7e24 */ /* 0x001fc8000f8e00ff */
[----:B------:R-:W-:Y:S02]  /*0410*/  IMAD.U32 R11, RZ, RZ, UR7 ;  /* 0x00000007ff0b7e24 */ /* 0x000fe4000f8e00ff */
[----:B---3--:R-:W-:Y:S01]  /*0420*/  FFMA R16, R18, R16, R5 ;  /* 0x0000001012107223 */ /* 0x008fe20000000005 */
[----:B------:R-:W-:-:S04]  /*0430*/  IMAD.MOV.U32 R5, RZ, RZ, RZ ;  /* 0x000000ffff057224 */ /* 0x000fc800078e00ff */
[----:B------:R0:W-:Y:S04]  /*0440*/  STG.E desc[UR12][R2.64], R16 ;  /* 0x0000001002007986 */ /* 0x0001e8000c10190c */
[----:B------:R-:W2:Y:S04]  /*0450*/  @!P0 LDG.E R5, desc[UR12][R8.64+-0x4] ;  /* 0xfffffc0c08058981 */ /* 0x000ea8000c1e1900 */
[----:B------:R-:W2:Y:S01]  /*0460*/  LDG.E R19, desc[UR12][R10.64+0x4] ;  /* 0x0000040c0a137981 */ /* 0x000ea2000c1e1900 */
[----:B------:R-:W-:Y:S01]  /*0470*/  VIADD R15, R14, 0x1 ;  /* 0x000000010e0f7836 */ /* 0x000fe20000000000 */
[----:B------:R-:W-:-:S04]  /*0480*/  UIADD3 UR6, UPT, UPT, UR10, -0x1, URZ ;  /* 0xffffffff0a067890 */ /* 0x000fc8000fffe0ff */
[----:B------:R-:W-:Y:S02]  /*0490*/  ISETP.GE.U32.AND P0, PT, R15, UR8, PT ;  /* 0x000000080f007c0c */ /* 0x000fe4000bf06070 */
[----:B------:R-:W-:-:S04]  /*04a0*/  SHF.R.S32.HI R15, RZ, 0x1f, R15 ;  /* 0x0000001fff0f7819 */ /* 0x000fc8000001140f */
[----:B------:R-:W-:-:S04]  /*04b0*/  ISETP.GE.AND.EX P0, PT, R15, R4, PT, P0 ;  /* 0x000000040f00720c */ /* 0x000fc80003f06300 */
[----:B------:R-:W-:Y:S01]  /*04c0*/  ISETP.LT.OR P0, PT, R0, UR6, P0 ;  /* 0x0000000600007c0c */ /* 0x000fe20008701670 */
[----:B--2---:R-:W-:Y:S01]  /*04d0*/  FFMA R19, R19, R5, R16 ;  /* 0x0000000513137223 */ /* 0x004fe20000000010 */
[----:B------:R-:W-:-:S04]  /*04e0*/  IMAD.MOV.U32 R5, RZ, RZ, RZ ;  /* 0x000000ffff057224 */ /* 0x000fc800078e00ff */
[----:B------:R1:W-:Y:S07]  /*04f0*/  STG.E desc[UR12][R2.64], R19 ;  /* 0x0000001302007986 */ /* 0x0003ee000c10190c */
[----:B------:R-:W2:Y:S04]  /*0500*/  @!P0 LDG.E R5, desc[UR12][R8.64+-0x8] ;  /* 0xfffff80c08058981 */ /* 0x000ea8000c1e1900 */
[----:B0-----:R-:W2:Y:S01]  /*0510*/  LDG.E R16, desc[UR12][R10.64+0x8] ;  /* 0x0000080c0a107981 */ /* 0x001ea2000c1e1900 */
[----:B------:R-:W-:-:S02]  /*0520*/  SHF.R.S32.HI R15, RZ, 0x1f, R14 ;  /* 0x0000001fff0f7819 */ /* 0x000fc4000001140e */
[----:B------:R-:W-:-:S04]  /*0530*/  ISETP.GE.U32.AND P0, PT, R14, UR8, PT ;  /* 0x000000080e007c0c */ /* 0x000fc8000bf06070 */
[----:B------:R-:W-:-:S04]  /*0540*/  ISETP.GE.AND.EX P0, PT, R15, R4, PT, P0 ;  /* 0x000000040f00720c */ /* 0x000fc80003f06300 */
[----:B------:R-:W-:Y:S01]  /*0550*/  ISETP.LT.OR P0, PT, R0, UR10, P0 ;  /* 0x0000000a00007c0c */ /* 0x000fe20008701670 */
[----:B------:R-:W-:Y:S02]  /*0560*/  VIADD R15, R14, 0xffffffff ;  /* 0xffffffff0e0f7836 */ /* 0x000fe40000000000 */
[----:B--2---:R-:W-:Y:S01]  /*0570*/  FFMA R16, R16, R5, R19 ;  /* 0x0000000510107223 */ /* 0x004fe20000000013 */
[----:B------:R-:W-:-:S04]  /*0580*/  IMAD.MOV.U32 R5, RZ, RZ, RZ ;  /* 0x000000ffff057224 */ /* 0x000fc800078e00ff */
[----:B------:R0:W-:Y:S05]  /*0590*/  STG.E desc[UR12][R2.64], R16 ;  /* 0x0000001002007986 */ /* 0x0001ea000c10190c */
[----:B------:R-:W2:Y:S04]  /*05a0*/  @!P0 LDG.E R5, desc[UR12][R8.64+-0xc] ;  /* 0xfffff40c08058981 */ /* 0x000ea8000c1e1900 */
[----:B-1----:R-:W2:Y:S01]  /*05b0*/  LDG.E R19, desc[UR12][R10.64+0xc] ;  /* 0x00000c0c0a137981 */ /* 0x002ea2000c1e1900 */
[----:B------:R-:W-:Y:S01]  /*05c0*/  ISETP.GE.U32.AND P0, PT, R15, UR8, PT ;  /* 0x000000080f007c0c */ /* 0x000fe2000bf06070 */
[----:B------:R-:W-:Y:S01]  /*05d0*/  UIADD3 UR6, UPT, UPT, UR10, 0x1, URZ ;  /* 0x000000010a067890 */ /* 0x000fe2000fffe0ff */
[----:B------:R-:W-:-:S04]  /*05e0*/  SHF.R.S32.HI R15, RZ, 0x1f, R15 ;  /* 0x0000001fff0f7819 */ /* 0x000fc8000001140f */
[----:B------:R-:W-:-:S04]  /*05f0*/  ISETP.GE.AND.EX P0, PT, R15, R4, PT, P0 ;  /* 0x000000040f00720c */ /* 0x000fc80003f06300 */
[----:B------:R-:W-:Y:S01]  /*0600*/  ISETP.LT.OR P0, PT, R0, UR6, P0 ;  /* 0x0000000600007c0c */ /* 0x000fe20008701670 */
[----:B------:R-:W-:Y:S02]  /*0610*/  VIADD R15, R14, 0xfffffffe ;  /* 0xfffffffe0e0f7836 */ /* 0x000fe40000000000 */
[----:B--2---:R-:W-:Y:S01]  /*0620*/  FFMA R19, R19, R5, R16 ;  /* 0x0000000513137223 */ /* 0x004fe20000000010 */
[----:B------:R-:W-:-:S04]  /*0630*/  IMAD.MOV.U32 R5, RZ, RZ, RZ ;  /* 0x000000ffff057224 */ /* 0x000fc800078e00ff */
[----:B------:R1:W-:Y:S05]  /*0640*/  STG.E desc[UR12][R2.64], R19 ;  /* 0x0000001302007986 */ /* 0x0003ea000c10190c */
[----:B------:R-:W2:Y:S04]  /*0650*/  @!P0 LDG.E R5, desc[UR12][R8.64+-0x10] ;  /* 0xfffff00c08058981 */ /* 0x000ea8000c1e1900 */
[----:B0-----:R-:W2:Y:S01]  /*0660*/  LDG.E R16, desc[UR12][R10.64+0x10] ;  /* 0x0000100c0a107981 */ /* 0x001ea2000c1e1900 */
        /* <DEDUP_REMOVED lines=27> */
[----:B--2---:R-:W-:Y:S01]  /*0820*/  FFMA R16, R16, R5, R19 ;  /* 0x0000000510107223 */ /* 0x004fe20000000013 */
[----:B------:R-:W-:-:S04]  /*0830*/  IMAD.MOV.U32 R5, RZ, RZ, RZ ;  /* 0x000000ffff057224 */ /* 0x000fc800078e00ff */
[----:B------:R4:W-:Y:S07]  /*0840*/  STG.E desc[UR12][R2.64], R16 ;  /* 0x0000001002007986 */ /* 0x0009ee000c10190c */
[----:B------:R-:W2:Y:S04]  /*0850*/  @!P0 LDG.E R5, desc[UR12][R8.64+-0x1c] ;  /* 0xffffe40c08058981 */ /* 0x000ea8000c1e1900 */
[----:B------:R-:W2:Y:S01]  /*0860*/  LDG.E R11, desc[UR12][R10.64+0x1c] ;  /* 0x00001c0c0a0b7981 */ /* 0x000ea2000c1e1900 */
[----:B------:R-:W-:Y:S01]  /*0870*/  UIADD3 UR4, UP0, UPT, UR4, 0x8, URZ ;  /* 0x0000000804047890 */ /* 0x000fe2000ff1e0ff */
[----:B------:R-:W-:Y:S01]  /*0880*/  VIADD R14, R14, 0xfffffff8 ;  /* 0xfffffff80e0e7836 */ /* 0x000fe20000000000 */
[----:B------:R-:W-:-:S02]  /*0890*/  UIADD3 UR10, UPT, UPT, UR10, 0x8, URZ ;  /* 0x000000080a0a7890 */ /* 0x000fc4000fffe0ff */
[----:B------:R-:W-:Y:S02]  /*08a0*/  UIADD3.X UR5, UPT, UPT, URZ, UR5, URZ, UP0, !UPT ;  /* 0x00000005ff057290 */ /* 0x000fe400087fe4ff */
[----:B------:R-:W-:Y:S01]  /*08b0*/  IADD3 R15, P1, PT, -R12, UR4, RZ ;  /* 0x000000040c0f7c10 */ /* 0x000fe2000ff3e1ff */
[----:B------:R-:W-:-:S03]  /*08c0*/  UIADD3 UR14, UP0, UPT, UR14, 0x20, URZ ;  /* 0x000000200e0e7890 */ /* 0x000fc6000ff1e0ff */
[----:B------:R-:W-:Y:S01]  /*08d0*/  ISETP.NE.U32.AND P0, PT, R15, RZ, PT ;  /* 0x000000ff0f00720c */ /* 0x000fe20003f05070 */
[----:B------:R-:W-:Y:S01]  /*08e0*/  UIADD3.X UR15, UPT, UPT, URZ, UR15, URZ, UP0, !UPT ;  /* 0x0000000fff0f7290 */ /* 0x000fe200087fe4ff */
[----:B------:R-:W-:-:S04]  /*08f0*/  IADD3.X R15, PT, PT, ~R13, UR5, RZ, P1, !PT ;  /* 0x000000050d0f7c10 */ /* 0x000fc80008ffe5ff */
[----:B------:R-:W-:Y:S01]  /*0900*/  ISETP.NE.AND.EX P0, PT, R15, RZ, PT, P0 ;  /* 0x000000ff0f00720c */ /* 0x000fe20003f05300 */
[----:B--2---:R-:W-:-:S05]  /*0910*/  FFMA R5, R11, R5, R16 ;  /* 0x000000050b057223 */ /* 0x004fca0000000010 */
[----:B------:R4:W-:Y:S07]  /*0920*/  STG.E desc[UR12][R2.64], R5 ;  /* 0x0000000502007986 */ /* 0x0009ee000c10190c */
[----:B------:R-:W-:Y:S05]  /*0930*/  @P0 BRA `(.L_x_1) ;  /* 0xfffffff800500947 */ /* 0x000fea000383ffff */
[----:B------:R-:W-:Y:S02]  /*0940*/  IMAD.MOV.U32 R7, RZ, RZ, R12 ;  /* 0x000000ffff077224 */ /* 0x000fe400078e000c */
[----:B------:R-:W-:-:S07]  /*0950*/  IMAD.MOV.U32 R14, RZ, RZ, R13 ;  /* 0x000000ffff0e7224 */ /* 0x000fce00078e000d */
.L_x_0:
[----:B------:R-:W-:-:S04]  /*0960*/  ISETP.NE.U32.AND P0, PT, R17, RZ, PT ;  /* 0x000000ff1100720c */ /* 0x000fc80003f05070 */
[----:B------:R-:W-:-:S13]  /*0970*/  ISETP.NE.AND.EX P0, PT, RZ, RZ, PT, P0 ;  /* 0x000000ffff00720c */ /* 0x000fda0003f05300 */
[----:B------:R-:W-:Y:S05]  /*0980*/  @!P0 EXIT ;  /* 0x000000000000894d */ /* 0x000fea0003800000 */
[----:B------:R-:W0:Y:S01]  /*0990*/  LDC R6, c[0x0][0x3b8] ;  /* 0x0000ee00ff067b82 */ /* 0x000e220000000800 */
[----:B------:R-:W-:-:S04]  /*09a0*/  ISETP.GE.U32.AND P1, PT, R17, 0x4, PT ;  /* 0x000000041100780c */ /* 0x000fc80003f26070 */
[----:B------:R-:W-:Y:S02]  /*09b0*/  ISETP.GE.U32.AND.EX P1, PT, RZ, RZ, PT, P1 ;  /* 0x000000ffff00720c */ /* 0x000fe40003f26110 */
[----:B0-----:R-:W-:-:S04]  /*09c0*/  LOP3.LUT R15, R6, 0x3, RZ, 0xc0, !PT ;  /* 0x00000003060f7812 */ /* 0x001fc800078ec0ff */
[----:B------:R-:W-:-:S04]  /*09d0*/  ISETP.NE.U32.AND P0, PT, R15, RZ, PT ;  /* 0x000000ff0f00720c */ /* 0x000fc80003f05070 */
[----:B------:R-:W-:-:S03]  /*09e0*/  ISETP.NE.AND.EX P0, PT, RZ, RZ, PT, P0 ;  /* 0x000000ffff00720c */ /* 0x000fc60003f05300 */
[----:B------:R-:W-:Y:S10]  /*09f0*/  @!P1 BRA `(.L_x_2) ;  /* 0x0000000000e09947 */ /* 0x000ff40003800000 */
[----:B------:R-:W0:Y:S01]  /*0a00*/  LDC.64 R8, c[0x0][0x380] ;  /* 0x0000e000ff087b82 */ /* 0x000e220000000a00 */
[----:B------:R-:W1:Y:S01]  /*0a10*/  LDCU.64 UR4, c[0x0][0x388] ;  /* 0x00007100ff0477ac */ /* 0x000e620008000a00 */
[----:B------:R-:W-:Y:S01]  /*0a20*/  IMAD.IADD R11, R0, 0x1, -R7 ;  /* 0x00000001000b7824 */ /* 0x000fe200078e0a07 */
[C---:B----4-:R-:W-:Y:S01]  /*0a30*/  SHF.L.U64.HI R16, R7.reuse, 0x2, R14 ;  /* 0x0000000207107819 */ /* 0x050fe2000001020e */
[----:B------:R-:W-:Y:S02]  /*0a40*/  IMAD.SHL.U32 R10, R7, 0x4, RZ ;  /* 0x00000004070a7824 */ /* 0x000fe400078e00ff */
[----:B------:R-:W-:Y:S01]  /*0a50*/  IMAD.MOV.U32 R14, RZ, RZ, RZ ;  /* 0x000000ffff0e7224 */ /* 0x000fe200078e00ff */
[----:B------:R-:W-:Y:S02]  /*0a60*/  ISETP.GE.U32.AND P1, PT, R11, UR8, PT ;  /* 0x000000080b007c0c */ /* 0x000fe4000bf26070 */
[----:B------:R-:W-:-:S04]  /*0a70*/  SHF.R.S32.HI R13, RZ, 0x1f, R11 ;  /* 0x0000001fff0d7819 */ /* 0x000fc8000001140b */
[----:B------:R-:W-:-:S04]  /*0a80*/  ISETP.GE.AND.EX P1, PT, R13, R4, PT, P1 ;  /* 0x000000040d00720c */ /* 0x000fc80003f26310 */
[----:B------:R-:W-:Y:S02]  /*0a90*/  ISETP.LT.OR P1, PT, R0, R7, P1 ;  /* 0x000000070000720c */ /* 0x000fe40000f21670 */
[----:B-1----:R-:W-:-:S04]  /*0aa0*/  IADD3 R12, P2, PT, R10, UR4, RZ ;  /* 0x000000040a0c7c10 */ /* 0x002fc8000ff5e0ff */
[----:B------:R-:W-:Y:S01]  /*0ab0*/  IADD3.X R13, PT, PT, R16, UR5, RZ, P2, !PT ;  /* 0x00000005100d7c10 */ /* 0x000fe200097fe4ff */
[----:B0-----:R-:W-:-:S04]  /*0ac0*/  IMAD.WIDE R8, R11, 0x4, R8 ;  /* 0x000000040b087825 */ /* 0x001fc800078e0208 */
[----:B------:R-:W2:Y:S04]  /*0ad0*/  LDG.E R12, desc[UR12][R12.64] ;  /* 0x0000000c0c0c7981 */ /* 0x000ea8000c1e1900 */
[----:B------:R-:W2:Y:S01]  /*0ae0*/  @!P1 LDG.E R14, desc[UR12][R8.64] ;  /* 0x0000000c080e9981 */ /* 0x000ea2000c1e1900 */
[----:B------:R-:W-:Y:S02]  /*0af0*/  LOP3.LUT R11, RZ, R7, RZ, 0x33, !PT ;  /* 0x00000007ff0b7212 */ /* 0x000fe400078e33ff */
[----:B------:R-:W-:-:S03]  /*0b00*/  LOP3.LUT R10, R10, 0xfffffffc, RZ, 0xc0, !PT ;  /* 0xfffffffc0a0a7812 */ /* 0x000fc600078ec0ff */
[----:B------:R-:W-:Y:S01]  /*0b10*/  IMAD.IADD R11, R0, 0x1, R11 ;  /* 0x00000001000b7824 */ /* 0x000fe200078e020b */
[----:B------:R-:W-:-:S04]  /*0b20*/  IADD3 R10, P2, PT, R10, UR4, RZ ;  /* 0x000000040a0a7c10 */ /* 0x000fc8000ff5e0ff */
[----:B------:R-:W-:Y:S02]  /*0b30*/  ISETP.GE.U32.AND P1, PT, R11, UR8, PT ;  /* 0x000000080b007c0c */ /* 0x000fe4000bf26070 */
[----:B------:R-:W-:-:S04]  /*0b40*/  SHF.R.S32.HI R11, RZ, 0x1f, R11 ;  /* 0x0000001fff0b7819 */ /* 0x000fc8000001140b */
[----:B------:R-:W-:Y:S02]  /*0b50*/  ISETP.GE.AND.EX P1, PT, R11, R4, PT, P1 ;  /* 0x000000040b00720c */ /* 0x000fe40003f26310 */
[----:B------:R-:W-:Y:S02]  /*0b60*/  LOP3.LUT R11, R16, 0x3, RZ, 0xc0, !PT ;  /* 0x00000003100b7812 */ /* 0x000fe400078ec0ff */
[----:B------:R-:W-:Y:S02]  /*0b70*/  ISETP.LE.OR P1, PT, R0, R7, P1 ;  /* 0x000000070000720c */ /* 0x000fe40000f23670 */
[----:B------:R-:W-:Y:S01]  /*0b80*/  IADD3.X R11, PT, PT, R11, UR5, RZ, P2, !PT ;  /* 0x000000050b0b7c10 */ /* 0x000fe200097fe4ff */
[----:B--2---:R-:W-:Y:S01]  /*0b90*/  FFMA R14, R12, R14, R5 ;  /* 0x0000000e0c0e7223 */ /* 0x004fe20000000005 */
[----:B------:R-:W-:-:S04]  /*0ba0*/  IMAD.MOV.U32 R5, RZ, RZ, RZ ;  /* 0x000000ffff057224 */ /* 0x000fc800078e00ff */
[----:B------:R0:W-:Y:S05]  /*0bb0*/  STG.E desc[UR12][R2.64], R14 ;  /* 0x0000000e02007986 */ /* 0x0001ea000c10190c */
[----:B------:R-:W2:Y:S04]  /*0bc0*/  @!P1 LDG.E R5, desc[UR12][R8.64+-0x4] ;  /* 0xfffffc0c08059981 */ /* 0x000ea8000c1e1900 */
[----:B------:R-:W2:Y:S01]  /*0bd0*/  LDG.E R19, desc[UR12][R10.64+0x4] ;  /* 0x0000040c0a137981 */ /* 0x000ea2000c1e1900 */
[----:B------:R-:W-:-:S04]  /*0be0*/  VIADD R13, R7, 0x2 ;  /* 0x00000002070d7836 */ /* 0x000fc80000000000 */
[----:B------:R-:W-:-:S05]  /*0bf0*/  IMAD.IADD R12, R0, 0x1, -R13 ;  /* 0x00000001000c7824 */ /* 0x000fca00078e0a0d */
[----:B------:R-:W-:Y:S02]  /*0c00*/  ISETP.GE.U32.AND P1, PT, R12, UR8, PT ;  /* 0x000000080c007c0c */ /* 0x000fe4000bf26070 */
[----:B------:R-:W-:-:S04]  /*0c10*/  SHF.R.S32.HI R17, RZ, 0x1f, R12 ;  /* 0x0000001fff117819 */ /* 0x000fc8000001140c */
[----:B------:R-:W-:-:S04]  /*0c20*/  ISETP.GE.AND.EX P1, PT, R17, R4, PT, P1 ;  /* 0x000000041100720c */ /* 0x000fc80003f26310 */
[----:B------:R-:W-:Y:S01]  /*0c30*/  ISETP.LT.OR P1, PT, R0, R13, P1 ;  /* 0x0000000d0000720c */ /* 0x000fe20000f21670 */
[----:B--2---:R-:W-:Y:S01]  /*0c40*/  FFMA R19, R19, R5, R14 ;  /* 0x0000000513137223 */ /* 0x004fe2000000000e */
[----:B------:R-:W-:-:S04]  /*0c50*/  IMAD.MOV.U32 R5, RZ, RZ, RZ ;  /* 0x000000ffff057224 */ /* 0x000fc800078e00ff */
[----:B------:R1:W-:Y:S07]  /*0c60*/  STG.E desc[UR12][R2.64], R19 ;  /* 0x0000001302007986 */ /* 0x0003ee000c10190c */
[----:B------:R-:W2:Y:S04]  /*0c70*/  @!P1 LDG.E R5, desc[UR12][R8.64+-0x8] ;  /* 0xfffff80c08059981 */ /* 0x000ea8000c1e1900 */
[----:B0-----:R-:W2:Y:S01]  /*0c80*/  LDG.E R14, desc[UR12][R10.64+0x8] ;  /* 0x0000080c0a0e7981 */ /* 0x001ea2000c1e1900 */
        /* <DEDUP_REMOVED lines=10> */
[----:B------:R-:W2:Y:S01]  /*0d30*/  LDG.E R11, desc[UR12][R10.64+0xc] ;  /* 0x00000c0c0a0b7981 */ /* 0x000ea2000c1e1900 */
[----:B------:R-:W-:-:S02]  /*0d40*/  IMAD.MOV.U32 R14, RZ, RZ, RZ ;  /* 0x000000ffff0e7224 */ /* 0x000fc400078e00ff */
[----:B------:R-:W-:Y:S02]  /*0d50*/  VIADD R7, R7, 0x4 ;  /* 0x0000000407077836 */ /* 0x000fe40000000000 */
[----:B--2---:R-:W-:-:S05]  /*0d60*/  FFMA R5, R11, R5, R12 ;  /* 0x000000050b057223 */ /* 0x004fca000000000c */
[----:B------:R1:W-:Y:S02]  /*0d70*/  STG.E desc[UR12][R2.64], R5 ;  /* 0x0000000502007986 */ /* 0x0003e4000c10190c */
.L_x_2:
[----:B------:R-:W-:Y:S05]  /*0d80*/  @!P0 EXIT ;  /* 0x000000000000894d */ /* 0x000fea0003800000 */
[----:B------:R-:W-:Y:S02]  /*0d90*/  ISETP.NE.U32.AND P1, PT, R15, 0x1, PT ;  /* 0x000000010f00780c */ /* 0x000fe40003f25070 */
[----:B------:R-:W-:Y:S02]  /*0da0*/  LOP3.LUT R6, R6, 0x1, RZ, 0xc0, !PT ;  /* 0x0000000106067812 */ /* 0x000fe400078ec0ff */
[----:B------:R-:W-:Y:S02]  /*0db0*/  ISETP.NE.AND.EX P1, PT, RZ, RZ, PT, P1 ;  /* 0x000000ffff00720c */ /* 0x000fe40003f25310 */
[----:B------:R-:W-:-:S04]  /*0dc0*/  ISETP.NE.U32.AND P0, PT, R6, 0x1, PT ;  /* 0x000000010600780c */ /* 0x000fc80003f05070 */
[----:B------:R-:W-:-:S07]  /*0dd0*/  ISETP.NE.U32.AND.EX P0, PT, RZ, RZ, PT, P0 ;  /* 0x000000ffff00720c */ /* 0x000fce0003f05100 */
[----:B------:R-:W-:Y:S06]  /*0de0*/  @!P1 BRA `(.L_x_3) ;  /* 0x0000000000889947 */ /* 0x000fec0003800000 */
[----:B------:R-:W0:Y:S01]  /*0df0*/  LDC.64 R8, c[0x0][0x380] ;  /* 0x0000e000ff087b82 */ /* 0x000e220000000a00 */
[----:B------:R-:W2:Y:S01]  /*0e00*/  LDCU.64 UR4, c[0x0][0x388] ;  /* 0x00007100ff0477ac */ /* 0x000ea20008000a00 */
[----:B------:R-:W-:Y:S01]  /*0e10*/  IMAD.IADD R13, R0, 0x1, -R7 ;  /* 0x00000001000d7824 */ /* 0x000fe200078e0a07 */
[C---:B------:R-:W-:Y:S01]  /*0e20*/  SHF.L.U64.HI R14, R7.reuse, 0x2, R14 ;  /* 0x00000002070e7819 */ /* 0x040fe2000001020e */
[----:B-1----:R-:W-:Y:S02]  /*0e30*/  IMAD.SHL.U32 R12, R7, 0x4, RZ ;  /* 0x00000004070c7824 */ /* 0x002fe400078e00ff */
[----:B------:R-:W-:Y:S01]  /*0e40*/  IMAD.MOV.U32 R6, RZ, RZ, RZ ;  /* 0x000000ffff067224 */ /* 0x000fe200078e00ff */
[----:B------:R-:W-:Y:S02]  /*0e50*/  ISETP.GE.U32.AND P1, PT, R13, UR8, PT ;  /* 0x000000080d007c0c */ /* 0x000fe4000bf26070 */
[----:B------:R-:W-:-:S04]  /*0e60*/  SHF.R.S32.HI R11, RZ, 0x1f, R13 ;  /* 0x0000001fff0b7819 */ /* 0x000fc8000001140d */
[----:B------:R-:W-:-:S04]  /*0e70*/  ISETP.GE.AND.EX P1, PT, R11, R4, PT, P1 ;  /* 0x000000040b00720c */ /* 0x000fc80003f26310 */
[----:B------:R-:W-:Y:S02]  /*0e80*/  ISETP.LT.OR P1, PT, R0, R7, P1 ;  /* 0x000000070000720c */ /* 0x000fe40000f21670 */
[----:B--2---:R-:W-:-:S04]  /*0e90*/  IADD3 R10, P2, PT, R12, UR4, RZ ;  /* 0x000000040c0a7c10 */ /* 0x004fc8000ff5e0ff */
        /* <DEDUP_REMOVED lines=15> */
[----:B----4-:R-:W-:-:S04]  /*0f90*/  IMAD.MOV.U32 R5, RZ, RZ, RZ ;  /* 0x000000ffff057224 */ /* 0x010fc800078e00ff */
[----:B------:R0:W-:Y:S05]  /*0fa0*/  STG.E desc[UR12][R2.64], R6 ;  /* 0x0000000602007986 */ /* 0x0001ea000c10190c */
[----:B------:R-:W2:Y:S04]  /*0fb0*/  @!P1 LDG.E R5, desc[UR12][R8.64+-0x4] ;  /* 0xfffffc0c08059981 */ /* 0x000ea8000c1e1900 */
[----:B------:R-:W2:Y:S01]  /*0fc0*/  LDG.E R13, desc[UR12][R12.64+0x4] ;  /* 0x0000040c0c0d7981 */ /* 0x000ea2000c1e1900 */
[----:B------:R-:W-:-:S02]  /*0fd0*/  IMAD.MOV.U32 R14, RZ, RZ, RZ ;  /* 0x000000ffff0e7224 */ /* 0x000fc400078e00ff */
[----:B------:R-:W-:Y:S02]  /*0fe0*/  VIADD R7, R7, 0x2 ;  /* 0x0000000207077836 */ /* 0x000fe40000000000 */
[----:B--2---:R-:W-:-:S05]  /*0ff0*/  FFMA R5, R13, R5, R6 ;  /* 0x000000050d057223 */ /* 0x004fca0000000006 */
[----:B------:R0:W-:Y:S02]  /*1000*/  STG.E desc[UR12][R2.64], R5 ;  /* 0x0000000502007986 */ /* 0x0001e4000c10190c */
.L_x_3:
[----:B------:R-:W-:Y:S05]  /*1010*/  @P0 EXIT ;  /* 0x000000000000094d */ /* 0x000fea0003800000 */
[----:B------:R-:W-:Y:S01]  /*1020*/  IMAD.IADD R10, R0, 0x1, -R7 ;  /* 0x00000001000a7824 */ /* 0x000fe200078e0a07 */
[----:B-1----:R-:W0:Y:S04]  /*1030*/  LDC.64 R12, c[0x0][0x388] ;  /* 0x0000e200ff0c7b82 */ /* 0x002e280000000a00 */
[----:B------:R-:W-:Y:S02]  /*1040*/  ISETP.GE.U32.AND P0, PT, R10, UR8, PT ;  /* 0x000000080a007c0c */ /* 0x000fe4000bf06070 */
[----:B------:R-:W-:-:S04]  /*1050*/  SHF.R.S32.HI R11, RZ, 0x1f, R10 ;  /* 0x0000001fff0b7819 */ /* 0x000fc8000001140a */
[----:B------:R-:W-:-:S04]  /*1060*/  ISETP.GE.AND.EX P0, PT, R11, R4, PT, P0 ;  /* 0x000000040b00720c */ /* 0x000fc80003f06300 */
[----:B------:R-:W-:Y:S01]  /*1070*/  ISETP.LT.OR P0, PT, R0, R7, P0 ;  /* 0x000000070000720c */ /* 0x000fe20000701670 */
[----:B------:R-:W-:Y:S01]  /*1080*/  IMAD.MOV.U32 R0, RZ, RZ, RZ ;  /* 0x000000ffff007224 */ /* 0x000fe200078e00ff */
[----:B0-----:R-:W-:-:S11]  /*1090*/  LEA R6, P1, R7, R12, 0x2 ;  /* 0x0000000c07067211 */ /* 0x001fd600078210ff */
[----:B------:R-:W0:Y:S01]  /*10a0*/  @!P0 LDC.64 R8, c[0x0][0x380] ;  /* 0x0000e000ff088b82 */ /* 0x000e220000000a00 */
[----:B------:R-:W-:-:S05]  /*10b0*/  LEA.HI.X R7, R7, R13, R14, 0x2, P1 ;  /* 0x0000000d07077211 */ /* 0x000fca00008f140e */
[----:B------:R-:W4:Y:S01]  /*10c0*/  LDG.E R6, desc[UR12][R6.64] ;  /* 0x0000000c06067981 */ /* 0x000f22000c1e1900 */
[----:B0-----:R-:W-:-:S04]  /*10d0*/  @!P0 LEA R8, P2, R10, R8, 0x2 ;  /* 0x000000080a088211 */ /* 0x001fc800078410ff */
[----:B------:R-:W-:-:S05]  /*10e0*/  @!P0 LEA.HI.X R9, R10, R9, R11, 0x2, P2 ;  /* 0x000000090a098211 */ /* 0x000fca00010f140b */
[----:B------:R-:W4:Y:S02]  /*10f0*/  @!P0 LDG.E R0, desc[UR12][R8.64] ;  /* 0x0000000c08008981 */ /* 0x000f24000c1e1900 */
[----:B----4-:R-:W-:-:S05]  /*1100*/  FFMA R5, R6, R0, R5 ;  /* 0x0000000006057223 */ /* 0x010fca0000000005 */
[----:B------:R-:W-:Y:S01]  /*1110*/  STG.E desc[UR12][R2.64], R5 ;  /* 0x0000000502007986 */ /* 0x000fe2000c10190c */
[----:B------:R-:W-:Y:S05]  /*1120*/  EXIT ;  /* 0x000000000000794d */ /* 0x000fea0003800000 */
.L_x_4:
[----:B------:R-:W-:-:S00]  /*1130*/  BRA `(.L_x_4) ;  /* 0xfffffffc00fc7947 */ /* 0x000fc0000383ffff */
[----:B------:R-:W-:-:S00]  /*1140*/  NOP ;  /* 0x0000000000007918 */ /* 0x000fc00000000000 */
        /* <DEDUP_REMOVED lines=11> */
.L_x_5:


//--------------------- .nv.shared.reserved.0     --------------------------
	.section	.nv.shared.reserved.0,"aw",@nobits
	.weak		__nv_reservedSMEM_offset_0_alias
	.size		__nv_reservedSMEM_offset_0_alias, 0, 64
	.other		__nv_reservedSMEM_offset_0_alias,@"STO_CUDA_RESERVED_SHARED STV_DEFAULT"
__nv_reservedSMEM_offset_0_alias:
	.zero		0
	.zero		64


//--------------------- .nv.constant0._Z18cuda_convolve_fullPfS_S_10__FloatVecS0_ --------------------------
	.section	.nv.constant0._Z18cuda_convolve_fullPfS_S_10__FloatVecS0_,"a",@progbits
	.sectionflags	@""
	.align	4
.nv.constant0._Z18cuda_convolve_fullPfS_S_10__FloatVecS0_:
	.zero		968


//--------------------- SYMBOLS --------------------------

	.type		.nv.reservedSmem.offset0,@object
	.size		.nv.reservedSmem.offset0,0x4
